//
// Generated by NVIDIA NVVM Compiler
//
// Compiler Build ID: CL-36424714
// Cuda compilation tools, release 13.0, V13.0.88
// Based on NVVM 20.0.0
//

.version 9.0
.target sm_100
.address_size 64

	// .globl	_Z15matrixMulKernelPfS_S_iii

.visible .entry _Z15matrixMulKernelPfS_S_iii(
	.param .u64 .ptr .align 1 _Z15matrixMulKernelPfS_S_iii_param_0,
	.param .u64 .ptr .align 1 _Z15matrixMulKernelPfS_S_iii_param_1,
	.param .u64 .ptr .align 1 _Z15matrixMulKernelPfS_S_iii_param_2,
	.param .u32 _Z15matrixMulKernelPfS_S_iii_param_3,
	.param .u32 _Z15matrixMulKernelPfS_S_iii_param_4,
	.param .u32 _Z15matrixMulKernelPfS_S_iii_param_5
)
{
	.reg .pred 	%p<13>;
	.reg .b32 	%r<41>;
	.reg .b32 	%f<68>;
	.reg .b64 	%rd<53>;

	ld.param.u64 	%rd7, [_Z15matrixMulKernelPfS_S_iii_param_0];
	ld.param.u64 	%rd8, [_Z15matrixMulKernelPfS_S_iii_param_1];
	ld.param.u64 	%rd6, [_Z15matrixMulKernelPfS_S_iii_param_2];
	ld.param.u32 	%r20, [_Z15matrixMulKernelPfS_S_iii_param_3];
	ld.param.u32 	%r18, [_Z15matrixMulKernelPfS_S_iii_param_4];
	ld.param.u32 	%r19, [_Z15matrixMulKernelPfS_S_iii_param_5];
	cvta.to.global.u64 	%rd1, %rd8;
	cvta.to.global.u64 	%rd2, %rd7;
	mov.u32 	%r21, %ctaid.y;
	mov.u32 	%r22, %ntid.y;
	mov.u32 	%r23, %tid.y;
	mad.lo.s32 	%r1, %r21, %r22, %r23;
	mov.u32 	%r24, %ctaid.x;
	mov.u32 	%r25, %ntid.x;
	mov.u32 	%r26, %tid.x;
	mad.lo.s32 	%r2, %r24, %r25, %r26;
	setp.ge.s32 	%p1, %r1, %r20;
	setp.ge.s32 	%p2, %r2, %r19;
	or.pred  	%p3, %p1, %p2;
	@%p3 bra 	$L__BB0_14;
	setp.lt.s32 	%p4, %r18, 1;
	mov.f32 	%f67, 0f00000000;
	@%p4 bra 	$L__BB0_13;
	mul.lo.s32 	%r3, %r18, %r1;
	and.b32  	%r4, %r18, 7;
	setp.lt.u32 	%p5, %r18, 8;
	mov.f32 	%f67, 0f00000000;
	mov.b32 	%r39, 0;
	@%p5 bra 	$L__BB0_5;
	and.b32  	%r39, %r18, 2147483640;
	neg.s32 	%r37, %r39;
	shl.b32 	%r7, %r19, 3;
	mul.wide.u32 	%rd9, %r3, 4;
	add.s64 	%rd10, %rd9, %rd2;
	add.s64 	%rd52, %rd10, 16;
	mov.f32 	%f67, 0f00000000;
	mul.wide.s32 	%rd13, %r19, 4;
	mov.u32 	%r36, %r2;
$L__BB0_4:
	.pragma "nounroll";
	ld.global.f32 	%f17, [%rd52+-16];
	mul.wide.s32 	%rd11, %r36, 4;
	add.s64 	%rd12, %rd1, %rd11;
	ld.global.f32 	%f18, [%rd12];
	fma.rn.f32 	%f19, %f17, %f18, %f67;
	ld.global.f32 	%f20, [%rd52+-12];
	add.s64 	%rd14, %rd12, %rd13;
	ld.global.f32 	%f21, [%rd14];
	fma.rn.f32 	%f22, %f20, %f21, %f19;
	ld.global.f32 	%f23, [%rd52+-8];
	add.s64 	%rd15, %rd14, %rd13;
	ld.global.f32 	%f24, [%rd15];
	fma.rn.f32 	%f25, %f23, %f24, %f22;
	ld.global.f32 	%f26, [%rd52+-4];
	add.s64 	%rd16, %rd15, %rd13;
	ld.global.f32 	%f27, [%rd16];
	fma.rn.f32 	%f28, %f26, %f27, %f25;
	ld.global.f32 	%f29, [%rd52];
	add.s64 	%rd17, %rd16, %rd13;
	ld.global.f32 	%f30, [%rd17];
	fma.rn.f32 	%f31, %f29, %f30, %f28;
	ld.global.f32 	%f32, [%rd52+4];
	add.s64 	%rd18, %rd17, %rd13;
	ld.global.f32 	%f33, [%rd18];
	fma.rn.f32 	%f34, %f32, %f33, %f31;
	ld.global.f32 	%f35, [%rd52+8];
	add.s64 	%rd19, %rd18, %rd13;
	ld.global.f32 	%f36, [%rd19];
	fma.rn.f32 	%f37, %f35, %f36, %f34;
	ld.global.f32 	%f38, [%rd52+12];
	add.s64 	%rd20, %rd19, %rd13;
	ld.global.f32 	%f39, [%rd20];
	fma.rn.f32 	%f67, %f38, %f39, %f37;
	add.s32 	%r37, %r37, 8;
	add.s32 	%r36, %r36, %r7;
	add.s64 	%rd52, %rd52, 32;
	setp.ne.s32 	%p6, %r37, 0;
	@%p6 bra 	$L__BB0_4;
$L__BB0_5:
	setp.eq.s32 	%p7, %r4, 0;
	@%p7 bra 	$L__BB0_13;
	and.b32  	%r13, %r18, 3;
	setp.lt.u32 	%p8, %r4, 4;
	@%p8 bra 	$L__BB0_8;
	add.s32 	%r28, %r39, %r3;
	mul.wide.u32 	%rd21, %r28, 4;
	add.s64 	%rd22, %rd2, %rd21;
	ld.global.f32 	%f41, [%rd22];
	mad.lo.s32 	%r29, %r39, %r19, %r2;
	mul.wide.s32 	%rd23, %r29, 4;
	add.s64 	%rd24, %rd1, %rd23;
	ld.global.f32 	%f42, [%rd24];
	fma.rn.f32 	%f43, %f41, %f42, %f67;
	cvt.u64.u32 	%rd25, %r3;
	cvt.u64.u32 	%rd26, %r39;
	add.s64 	%rd27, %rd26, %rd25;
	shl.b64 	%rd28, %rd27, 2;
	add.s64 	%rd29, %rd2, %rd28;
	ld.global.f32 	%f44, [%rd29+4];
	mul.wide.s32 	%rd30, %r19, 4;
	add.s64 	%rd31, %rd24, %rd30;
	ld.global.f32 	%f45, [%rd31];
	fma.rn.f32 	%f46, %f44, %f45, %f43;
	ld.global.f32 	%f47, [%rd29+8];
	add.s64 	%rd32, %rd31, %rd30;
	ld.global.f32 	%f48, [%rd32];
	fma.rn.f32 	%f49, %f47, %f48, %f46;
	ld.global.f32 	%f50, [%rd29+12];
	add.s64 	%rd33, %rd32, %rd30;
	ld.global.f32 	%f51, [%rd33];
	fma.rn.f32 	%f67, %f50, %f51, %f49;
	add.s32 	%r39, %r39, 4;
$L__BB0_8:
	setp.eq.s32 	%p9, %r13, 0;
	@%p9 bra 	$L__BB0_13;
	setp.eq.s32 	%p10, %r13, 1;
	@%p10 bra 	$L__BB0_11;
	add.s32 	%r30, %r39, %r3;
	mul.wide.u32 	%rd34, %r30, 4;
	add.s64 	%rd35, %rd2, %rd34;
	ld.global.f32 	%f53, [%rd35];
	mad.lo.s32 	%r31, %r39, %r19, %r2;
	mul.wide.s32 	%rd36, %r31, 4;
	add.s64 	%rd37, %rd1, %rd36;
	ld.global.f32 	%f54, [%rd37];
	fma.rn.f32 	%f55, %f53, %f54, %f67;
	cvt.u64.u32 	%rd38, %r3;
	cvt.u64.u32 	%rd39, %r39;
	add.s64 	%rd40, %rd39, %rd38;
	shl.b64 	%rd41, %rd40, 2;
	add.s64 	%rd42, %rd2, %rd41;
	ld.global.f32 	%f56, [%rd42+4];
	mul.wide.s32 	%rd43, %r19, 4;
	add.s64 	%rd44, %rd37, %rd43;
	ld.global.f32 	%f57, [%rd44];
	fma.rn.f32 	%f67, %f56, %f57, %f55;
	add.s32 	%r39, %r39, 2;
$L__BB0_11:
	and.b32  	%r32, %r18, 1;
	setp.eq.b32 	%p11, %r32, 1;
	not.pred 	%p12, %p11;
	@%p12 bra 	$L__BB0_13;
	add.s32 	%r33, %r39, %r3;
	mul.wide.u32 	%rd45, %r33, 4;
	add.s64 	%rd46, %rd2, %rd45;
	ld.global.f32 	%f58, [%rd46];
	mad.lo.s32 	%r34, %r39, %r19, %r2;
	mul.wide.s32 	%rd47, %r34, 4;
	add.s64 	%rd48, %rd1, %rd47;
	ld.global.f32 	%f59, [%rd48];
	fma.rn.f32 	%f67, %f58, %f59, %f67;
$L__BB0_13:
	mad.lo.s32 	%r35, %r19, %r1, %r2;
	cvta.to.global.u64 	%rd49, %rd6;
	mul.wide.s32 	%rd50, %r35, 4;
	add.s64 	%rd51, %rd49, %rd50;
	st.global.f32 	[%rd51], %f67;
$L__BB0_14:
	ret;

}


// ===== COMPILED SASS (sm_100) =====

	.target	sm_100

	.elftype	@"ET_EXEC"


//--------------------- .note.nv.tkinfo           --------------------------
	.section	.note.nv.tkinfo,"",@"SHT_NOTE"
	.sectionflags	@"SHF_NOTE_NV_TKINFO"
	.tkinfo
        /*0018*/ 	.word	0x00000002
        /*0030*/ 	.string	""
        /*0030*/ 	.string	"ptxas"
        /*0030*/ 	.string	"Cuda compilation tools, release 13.0, V13.0.88"
        /*0030*/ 	.string	"Build cuda_13.0.r13.0/compiler.36424714_0"
        /*0030*/ 	.string	"-arch sm_100 -m 64 "



//--------------------- .note.nv.cuinfo           --------------------------
	.section	.note.nv.cuinfo,"",@"SHT_NOTE"
	.sectionflags	@"SHF_NOTE_NV_CUINFO"
        /*0018*/ 	.short	0x0002
        /*001a*/ 	.short	0x0064
        /*001c*/ 	.short	0x0082
	.zero		2


//--------------------- .nv.info                  --------------------------
	.section	.nv.info,"",@"SHT_CUDA_INFO"
	.align	4


	//----- nvinfo : EIATTR_REGCOUNT
	.align		4
        /*0000*/ 	.byte	0x04, 0x2f
        /*0002*/ 	.short	(.L_1 - .L_0)
	.align		4
.L_0:
        /*0004*/ 	.word	index@(_Z15matrixMulKernelPfS_S_iii)
        /*0008*/ 	.word	0x00000020


	//----- nvinfo : EIATTR_FRAME_SIZE
	.align		4
.L_1:
        /*000c*/ 	.byte	0x04, 0x11
        /*000e*/ 	.short	(.L_3 - .L_2)
	.align		4
.L_2:
        /*0010*/ 	.word	index@(_Z15matrixMulKernelPfS_S_iii)
        /*0014*/ 	.word	0x00000000


	//----- nvinfo : EIATTR_MIN_STACK_SIZE
	.align		4
.L_3:
        /*0018*/ 	.byte	0x04, 0x12
        /*001a*/ 	.short	(.L_5 - .L_4)
	.align		4
.L_4:
        /*001c*/ 	.word	index@(_Z15matrixMulKernelPfS_S_iii)
        /*0020*/ 	.word	0x00000000
.L_5:


//--------------------- .nv.compat                --------------------------
	.section	.nv.compat,"",@"SHT_CUDA_COMPAT_INFO"
	.align	4
        /*0000*/ 	.byte	0x02, 0x09, 0x00, 0x00, 0x02, 0x02, 0x01, 0x00, 0x02, 0x05, 0x05, 0x00, 0x03, 0x07, 0x01, 0x01
        /*0010*/ 	.byte	0x02, 0x03, 0x00, 0x00, 0x02, 0x06, 0x01, 0x00, 0x04, 0x0b, 0x08, 0x00, 0x09, 0x00, 0x00, 0x00
        /*0020*/ 	.byte	0x00, 0x00, 0x00, 0x00


//--------------------- .nv.info._Z15matrixMulKernelPfS_S_iii --------------------------
	.section	.nv.info._Z15matrixMulKernelPfS_S_iii,"",@"SHT_CUDA_INFO"
	.sectionflags	@""
	.align	4


	//----- nvinfo : EIATTR_CUDA_API_VERSION
	.align		4
        /*0000*/ 	.byte	0x04, 0x37
        /*0002*/ 	.short	(.L_7 - .L_6)
.L_6:
        /*0004*/ 	.word	0x00000082


	//----- nvinfo : EIATTR_KPARAM_INFO
	.align		4
.L_7:
        /*0008*/ 	.byte	0x04, 0x17
        /*000a*/ 	.short	(.L_9 - .L_8)
.L_8:
        /*000c*/ 	.word	0x00000000
        /*0010*/ 	.short	0x0005
        /*0012*/ 	.short	0x0020
        /*0014*/ 	.byte	0x00, 0xf0, 0x11, 0x00


	//----- nvinfo : EIATTR_KPARAM_INFO
	.align		4
.L_9:
        /*0018*/ 	.byte	0x04, 0x17
        /*001a*/ 	.short	(.L_11 - .L_10)
.L_10:
        /*001c*/ 	.word	0x00000000
        /*0020*/ 	.short	0x0004
        /*0022*/ 	.short	0x001c
        /*0024*/ 	.byte	0x00, 0xf0, 0x11, 0x00


	//----- nvinfo : EIATTR_KPARAM_INFO
	.align		4
.L_11:
        /*0028*/ 	.byte	0x04, 0x17
        /*002a*/ 	.short	(.L_13 - .L_12)
.L_12:
        /*002c*/ 	.word	0x00000000
        /*0030*/ 	.short	0x0003
        /*0032*/ 	.short	0x0018
        /*0034*/ 	.byte	0x00, 0xf0, 0x11, 0x00


	//----- nvinfo : EIATTR_KPARAM_INFO
	.align		4
.L_13:
        /*0038*/ 	.byte	0x04, 0x17
        /*003a*/ 	.short	(.L_15 - .L_14)
.L_14:
        /*003c*/ 	.word	0x00000000
        /*0040*/ 	.short	0x0002
        /*0042*/ 	.short	0x0010
        /*0044*/ 	.byte	0x00, 0xf5, 0x21, 0x00


	//----- nvinfo : EIATTR_KPARAM_INFO
	.align		4
.L_15:
        /*0048*/ 	.byte	0x04, 0x17
        /*004a*/ 	.short	(.L_17 - .L_16)
.L_16:
        /*004c*/ 	.word	0x00000000
        /*0050*/ 	.short	0x0001
        /*0052*/ 	.short	0x0008
        /*0054*/ 	.byte	0x00, 0xf5, 0x21, 0x00


	//----- nvinfo : EIATTR_KPARAM_INFO
	.align		4
.L_17:
        /*0058*/ 	.byte	0x04, 0x17
        /*005a*/ 	.short	(.L_19 - .L_18)
.L_18:
        /*005c*/ 	.word	0x00000000
        /*0060*/ 	.short	0x0000
        /*0062*/ 	.short	0x0000
        /*0064*/ 	.byte	0x00, 0xf5, 0x21, 0x00


	//----- nvinfo : EIATTR_SPARSE_MMA_MASK
	.align		4
.L_19:
        /*0068*/ 	.byte	0x03, 0x50
        /*006a*/ 	.short	0x0000


	//----- nvinfo : EIATTR_MAXREG_COUNT
	.align		4
        /*006c*/ 	.byte	0x03, 0x1b
        /*006e*/ 	.short	0x00ff


	//----- nvinfo : EIATTR_MERCURY_ISA_VERSION
	.align		4
        /*0070*/ 	.byte	0x03, 0x5f
        /*0072*/ 	.short	0x0101


	//----- nvinfo : EIATTR_VRC_CTA_INIT_COUNT
	.align		4
        /*0074*/ 	.byte	0x02, 0x4a
	.zero		1
	.zero		1


	//----- nvinfo : EIATTR_EXIT_INSTR_OFFSETS
	.align		4
        /*0078*/ 	.byte	0x04, 0x1c
        /*007a*/ 	.short	(.L_21 - .L_20)


	//   ....[0]....
.L_20:
        /*007c*/ 	.word	0x000000d0


	//   ....[1]....
        /*0080*/ 	.word	0x000008f0


	//----- nvinfo : EIATTR_CBANK_PARAM_SIZE
	.align		4
.L_21:
        /*0084*/ 	.byte	0x03, 0x19
        /*0086*/ 	.short	0x0024


	//----- nvinfo : EIATTR_PARAM_CBANK
	.align		4
        /*0088*/ 	.byte	0x04, 0x0a
        /*008a*/ 	.short	(.L_23 - .L_22)
	.align		4
.L_22:
        /*008c*/ 	.word	index@(.nv.constant0._Z15matrixMulKernelPfS_S_iii)
        /*0090*/ 	.short	0x0380
        /*0092*/ 	.short	0x0024


	//----- nvinfo : EIATTR_SW_WAR
	.align		4
.L_23:
        /*0094*/ 	.byte	0x04, 0x36
        /*0096*/ 	.short	(.L_25 - .L_24)
.L_24:
        /*0098*/ 	.word	0x00000008
.L_25:


//--------------------- .nv.callgraph             --------------------------
	.section	.nv.callgraph,"",@"SHT_CUDA_CALLGRAPH"
	.align	4
	.sectionentsize	8
	.align		4
        /*0000*/ 	.word	0x00000000
	.align		4
        /*0004*/ 	.word	0xffffffff
	.align		4
        /*0008*/ 	.word	0x00000000
	.align		4
        /*000c*/ 	.word	0xfffffffe
	.align		4
        /*0010*/ 	.word	0x00000000
	.align		4
        /*0014*/ 	.word	0xfffffffd
	.align		4
        /*0018*/ 	.word	0x00000000
	.align		4
        /*001c*/ 	.word	0xfffffffc


//--------------------- .text._Z15matrixMulKernelPfS_S_iii --------------------------
	.section	.text._Z15matrixMulKernelPfS_S_iii,"ax",@progbits
	.align	128
        .global         _Z15matrixMulKernelPfS_S_iii
        .type           _Z15matrixMulKernelPfS_S_iii,@function
        .size           _Z15matrixMulKernelPfS_S_iii,(.L_x_5 - _Z15matrixMulKernelPfS_S_iii)
        .other          _Z15matrixMulKernelPfS_S_iii,@"STO_CUDA_ENTRY STV_DEFAULT"
_Z15matrixMulKernelPfS_S_iii:
.text._Z15matrixMulKernelPfS_S_iii:
[----:B------:R-:W-:Y:S01]  /*0000*/  LDC R1, c[0x0][0x37c] ;  /* 0x0000df00ff017b82 */ /* 0x000fe20000000800 */
[----:B------:R-:W0:Y:S07]  /*0010*/  S2R R5, SR_TID.X ;  /* 0x0000000000057919 */ /* 0x000e2e0000002100 */
[----:B------:R-:W1:Y:S01]  /*0020*/  LDC R16, c[0x0][0x364] ;  /* 0x0000d900ff107b82 */ /* 0x000e620000000800 */
[----:B------:R-:W2:Y:S01]  /*0030*/  LDCU UR6, c[0x0][0x398] ;  /* 0x00007300ff0677ac */ /* 0x000ea20008000800 */
[----:B------:R-:W1:Y:S06]  /*0040*/  S2R R3, SR_TID.Y ;  /* 0x0000000000037919 */ /* 0x000e6c0000002200 */
[----:B------:R-:W0:Y:S08]  /*0050*/  S2UR UR5, SR_CTAID.X ;  /* 0x00000000000579c3 */ /* 0x000e300000002500 */
[----:B------:R-:W0:Y:S08]  /*0060*/  LDC R0, c[0x0][0x360] ;  /* 0x0000d800ff007b82 */ /* 0x000e300000000800 */
[----:B------:R-:W1:Y:S08]  /*0070*/  S2UR UR4, SR_CTAID.Y ;  /* 0x00000000000479c3 */ /* 0x000e700000002600 */
[----:B------:R-:W3:Y:S01]  /*0080*/  LDC R17, c[0x0][0x3a0] ;  /* 0x0000e800ff117b82 */ /* 0x000ee20000000800 */
[----:B0-----:R-:W-:-:S02]  /*0090*/  IMAD R0, R0, UR5, R5 ;  /* 0x0000000500007c24 */ /* 0x001fc4000f8e0205 */
[----:B-1----:R-:W-:-:S03]  /*00a0*/  IMAD R16, R16, UR4, R3 ;  /* 0x0000000410107c24 */ /* 0x002fc6000f8e0203 */
[----:B---3--:R-:W-:-:S04]  /*00b0*/  ISETP.GE.AND P0, PT, R0, R17, PT ;  /* 0x000000110000720c */ /* 0x008fc80003f06270 */
[----:B--2---:R-:W-:-:S13]  /*00c0*/  ISETP.GE.OR P0, PT, R16, UR6, P0 ;  /* 0x0000000610007c0c */ /* 0x004fda0008706670 */
[----:B------:R-:W-:Y:S05]  /*00d0*/  @P0 EXIT ;  /* 0x000000000000094d */ /* 0x000fea0003800000 */
[----:B------:R-:W0:Y:S01]  /*00e0*/  LDC R19, c[0x0][0x39c] ;  /* 0x0000e700ff137b82 */ /* 0x000e220000000800 */
[----:B------:R-:W1:Y:S01]  /*00f0*/  LDCU.64 UR4, c[0x0][0x358] ;  /* 0x00006b00ff0477ac */ /* 0x000e620008000a00 */
[----:B------:R-:W-:Y:S01]  /*0100*/  HFMA2 R24, -RZ, RZ, 0, 0 ;  /* 0x00000000ff187431 */ /* 0x000fe200000001ff */
[----:B0-----:R-:W-:-:S13]  /*0110*/  ISETP.GE.AND P0, PT, R19, 0x1, PT ;  /* 0x000000011300780c */ /* 0x001fda0003f06270 */
[----:B-1----:R-:W-:Y:S05]  /*0120*/  @!P0 BRA `(.L_x_0) ;  /* 0x0000000400e08947 */ /* 0x002fea0003800000 */
[C---:B------:R-:W-:Y:S01]  /*0130*/  ISETP.GE.U32.AND P1, PT, R19.reuse, 0x8, PT ;  /* 0x000000081300780c */ /* 0x040fe20003f26070 */
[----:B------:R-:W-:Y:S01]  /*0140*/  IMAD R20, R16, R19, RZ ;  /* 0x0000001310147224 */ /* 0x000fe200078e02ff */
[----:B------:R-:W-:Y:S02]  /*0150*/  LOP3.LUT R27, R19, 0x7, RZ, 0xc0, !PT ;  /* 0x00000007131b7812 */ /* 0x000fe400078ec0ff */
[----:B------:R-:W-:Y:S02]  /*0160*/  MOV R24, RZ ;  /* 0x000000ff00187202 */ /* 0x000fe40000000f00 */
[----:B------:R-:W-:Y:S02]  /*0170*/  ISETP.NE.AND P0, PT, R27, RZ, PT ;  /* 0x000000ff1b00720c */ /* 0x000fe40003f05270 */
[----:B------:R-:W-:-:S05]  /*0180*/  MOV R21, RZ ;  /* 0x000000ff00157202 */ /* 0x000fca0000000f00 */
[----:B------:R-:W-:Y:S06]  /*0190*/  @!P1 BRA `(.L_x_1) ;  /* 0x0000000000c49947 */ /* 0x000fec0003800000 */
[----:B------:R-:W0:Y:S01]  /*01a0*/  LDC.64 R2, c[0x0][0x380] ;  /* 0x0000e000ff027b82 */ /* 0x000e220000000a00 */
[----:B------:R-:W-:Y:S02]  /*01b0*/  LOP3.LUT R21, R19, 0x7ffffff8, RZ, 0xc0, !PT ;  /* 0x7ffffff813157812 */ /* 0x000fe400078ec0ff */
[----:B------:R-:W-:Y:S02]  /*01c0*/  MOV R24, RZ ;  /* 0x000000ff00187202 */ /* 0x000fe40000000f00 */
[----:B------:R-:W-:Y:S02]  /*01d0*/  MOV R18, R0 ;  /* 0x0000000000127202 */ /* 0x000fe40000000f00 */
[----:B------:R-:W-:Y:S01]  /*01e0*/  IADD3 R22, PT, PT, -R21, RZ, RZ ;  /* 0x000000ff15167210 */ /* 0x000fe20007ffe1ff */
[----:B0-----:R-:W-:-:S03]  /*01f0*/  IMAD.WIDE.U32 R2, R20, 0x4, R2 ;  /* 0x0000000414027825 */ /* 0x001fc600078e0002 */
[----:B------:R-:W-:-:S04]  /*0200*/  IADD3 R4, P1, PT, R2, 0x10, RZ ;  /* 0x0000001002047810 */ /* 0x000fc80007f3e0ff */
[----:B------:R-:W-:-:S09]  /*0210*/  IADD3.X R5, PT, PT, RZ, R3, RZ, P1, !PT ;  /* 0x00000003ff057210 */ /* 0x000fd20000ffe4ff */
.L_x_2:
[----:B------:R-:W0:Y:S01]  /*0220*/  LDC.64 R14, c[0x0][0x388] ;  /* 0x0000e200ff0e7b82 */ /* 0x000e220000000a00 */
[----:B------:R-:W-:Y:S02]  /*0230*/  MOV R2, R4 ;  /* 0x0000000400027202 */ /* 0x000fe40000000f00 */
[----:B------:R-:W-:-:S05]  /*0240*/  MOV R3, R5 ;  /* 0x0000000500037202 */ /* 0x000fca0000000f00 */
[----:B------:R-:W2:Y:S04]  /*0250*/  LDG.E R25, desc[UR4][R2.64+-0x10] ;  /* 0xfffff00402197981 */ /* 0x000ea8000c1e1900 */
[----:B------:R-:W3:Y:S04]  /*0260*/  LDG.E R23, desc[UR4][R2.64+-0xc] ;  /* 0xfffff40402177981 */ /* 0x000ee8000c1e1900 */
[----:B------:R-:W4:Y:S04]  /*0270*/  LDG.E R29, desc[UR4][R2.64+-0x8] ;  /* 0xfffff804021d7981 */ /* 0x000f28000c1e1900 */
[----:B------:R-:W5:Y:S01]  /*0280*/  LDG.E R28, desc[UR4][R2.64+-0x4] ;  /* 0xfffffc04021c7981 */ /* 0x000f62000c1e1900 */
[----:B0-----:R-:W-:-:S05]  /*0290*/  IMAD.WIDE R14, R18, 0x4, R14 ;  /* 0x00000004120e7825 */ /* 0x001fca00078e020e */
[----:B------:R0:W2:Y:S01]  /*02a0*/  LDG.E R26, desc[UR4][R14.64] ;  /* 0x000000040e1a7981 */ /* 0x0000a2000c1e1900 */
[----:B------:R-:W-:-:S04]  /*02b0*/  IMAD.WIDE R12, R17, 0x4, R14 ;  /* 0x00000004110c7825 */ /* 0x000fc800078e020e */
[C---:B------:R-:W-:Y:S02]  /*02c0*/  IMAD.WIDE R4, R17.reuse, 0x4, R12 ;  /* 0x0000000411047825 */ /* 0x040fe400078e020c */
[----:B------:R-:W3:Y:S02]  /*02d0*/  LDG.E R12, desc[UR4][R12.64] ;  /* 0x000000040c0c7981 */ /* 0x000ee4000c1e1900 */
[C---:B------:R-:W-:Y:S02]  /*02e0*/  IMAD.WIDE R8, R17.reuse, 0x4, R4 ;  /* 0x0000000411087825 */ /* 0x040fe400078e0204 */
[----:B------:R-:W4:Y:S02]  /*02f0*/  LDG.E R4, desc[UR4][R4.64] ;  /* 0x0000000404047981 */ /* 0x000f24000c1e1900 */
[C---:B------:R-:W-:Y:S02]  /*0300*/  IMAD.WIDE R6, R17.reuse, 0x4, R8 ;  /* 0x0000000411067825 */ /* 0x040fe400078e0208 */
[----:B------:R-:W5:Y:S02]  /*0310*/  LDG.E R8, desc[UR4][R8.64] ;  /* 0x0000000408087981 */ /* 0x000f64000c1e1900 */
[----:B------:R-:W-:-:S02]  /*0320*/  IMAD.WIDE R10, R17, 0x4, R6 ;  /* 0x00000004110a7825 */ /* 0x000fc400078e0206 */
[----:B------:R-:W5:Y:S04]  /*0330*/  LDG.E R5, desc[UR4][R2.64] ;  /* 0x0000000402057981 */ /* 0x000f68000c1e1900 */
[----:B------:R-:W5:Y:S01]  /*0340*/  LDG.E R6, desc[UR4][R6.64] ;  /* 0x0000000406067981 */ /* 0x000f62000c1e1900 */
[----:B0-----:R-:W-:-:S03]  /*0350*/  IMAD.WIDE R14, R17, 0x4, R10 ;  /* 0x00000004110e7825 */ /* 0x001fc600078e020a */
[----:B------:R-:W5:Y:S04]  /*0360*/  LDG.E R10, desc[UR4][R10.64] ;  /* 0x000000040a0a7981 */ /* 0x000f68000c1e1900 */
[----:B------:R-:W5:Y:S04]  /*0370*/  LDG.E R13, desc[UR4][R14.64] ;  /* 0x000000040e0d7981 */ /* 0x000f68000c1e1900 */
[----:B------:R-:W5:Y:S04]  /*0380*/  LDG.E R7, desc[UR4][R2.64+0x4] ;  /* 0x0000040402077981 */ /* 0x000f68000c1e1900 */
[----:B------:R-:W5:Y:S01]  /*0390*/  LDG.E R9, desc[UR4][R2.64+0xc] ;  /* 0x00000c0402097981 */ /* 0x000f62000c1e1900 */
[----:B--2---:R-:W-:Y:S01]  /*03a0*/  FFMA R26, R25, R26, R24 ;  /* 0x0000001a191a7223 */ /* 0x004fe20000000018 */
[----:B------:R-:W-:-:S02]  /*03b0*/  IMAD.WIDE R24, R17, 0x4, R14 ;  /* 0x0000000411187825 */ /* 0x000fc400078e020e */
[----:B------:R-:W2:Y:S04]  /*03c0*/  LDG.E R14, desc[UR4][R2.64+0x8] ;  /* 0x00000804020e7981 */ /* 0x000ea8000c1e1900 */
[----:B------:R-:W2:Y:S01]  /*03d0*/  LDG.E R24, desc[UR4][R24.64] ;  /* 0x0000000418187981 */ /* 0x000ea2000c1e1900 */
[----:B---3--:R-:W-:Y:S01]  /*03e0*/  FFMA R12, R23, R12, R26 ;  /* 0x0000000c170c7223 */ /* 0x008fe2000000001a */
[----:B------:R-:W-:-:S03]  /*03f0*/  IADD3 R22, PT, PT, R22, 0x8, RZ ;  /* 0x0000000816167810 */ /* 0x000fc60007ffe0ff */
[----:B----4-:R-:W-:Y:S01]  /*0400*/  FFMA R29, R29, R4, R12 ;  /* 0x000000041d1d7223 */ /* 0x010fe2000000000c */
[----:B------:R-:W-:-:S03]  /*0410*/  ISETP.NE.AND P1, PT, R22, RZ, PT ;  /* 0x000000ff1600720c */ /* 0x000fc60003f25270 */
[----:B-----5:R-:W-:Y:S01]  /*0420*/  FFMA R8, R28, R8, R29 ;  /* 0x000000081c087223 */ /* 0x020fe2000000001d */
[----:B------:R-:W-:-:S03]  /*0430*/  IADD3 R4, P2, PT, R2, 0x20, RZ ;  /* 0x0000002002047810 */ /* 0x000fc60007f5e0ff */
[----:B------:R-:W-:Y:S01]  /*0440*/  FFMA R6, R5, R6, R8 ;  /* 0x0000000605067223 */ /* 0x000fe20000000008 */
[----:B------:R-:W-:Y:S02]  /*0450*/  IADD3.X R5, PT, PT, RZ, R3, RZ, P2, !PT ;  /* 0x00000003ff057210 */ /* 0x000fe400017fe4ff */
[----:B------:R-:W-:Y:S01]  /*0460*/  LEA R18, R17, R18, 0x3 ;  /* 0x0000001211127211 */ /* 0x000fe200078e18ff */
[----:B------:R-:W-:-:S04]  /*0470*/  FFMA R7, R7, R10, R6 ;  /* 0x0000000a07077223 */ /* 0x000fc80000000006 */
[----:B--2---:R-:W-:-:S04]  /*0480*/  FFMA R14, R14, R13, R7 ;  /* 0x0000000d0e0e7223 */ /* 0x004fc80000000007 */
[----:B------:R-:W-:Y:S01]  /*0490*/  FFMA R24, R9, R24, R14 ;  /* 0x0000001809187223 */ /* 0x000fe2000000000e */
[----:B------:R-:W-:Y:S06]  /*04a0*/  @P1 BRA `(.L_x_2) ;  /* 0xfffffffc005c1947 */ /* 0x000fec000383ffff */
.L_x_1:
[----:B------:R-:W-:Y:S05]  /*04b0*/  @!P0 BRA `(.L_x_0) ;  /* 0x0000000000fc8947 */ /* 0x000fea0003800000 */
[----:B------:R-:W-:Y:S02]  /*04c0*/  ISETP.GE.U32.AND P1, PT, R27, 0x4, PT ;  /* 0x000000041b00780c */ /* 0x000fe40003f26070 */
[----:B------:R-:W-:-:S04]  /*04d0*/  LOP3.LUT R14, R19, 0x3, RZ, 0xc0, !PT ;  /* 0x00000003130e7812 */ /* 0x000fc800078ec0ff */
[----:B------:R-:W-:-:S07]  /*04e0*/  ISETP.NE.AND P0, PT, R14, RZ, PT ;  /* 0x000000ff0e00720c */ /* 0x000fce0003f05270 */
[----:B------:R-:W-:Y:S06]  /*04f0*/  @!P1 BRA `(.L_x_3) ;  /* 0x00000000006c9947 */ /* 0x000fec0003800000 */
[----:B------:R-:W0:Y:S01]  /*0500*/  LDC.64 R4, c[0x0][0x388] ;  /* 0x0000e200ff047b82 */ /* 0x000e220000000a00 */
[----:B------:R-:W1:Y:S01]  /*0510*/  LDCU.64 UR6, c[0x0][0x380] ;  /* 0x00007000ff0677ac */ /* 0x000e620008000a00 */
[----:B------:R-:W-:Y:S01]  /*0520*/  IMAD R7, R21, R17, R0 ;  /* 0x0000001115077224 */ /* 0x000fe200078e0200 */
[CC--:B------:R-:W-:Y:S02]  /*0530*/  IADD3 R3, PT, PT, R20.reuse, R21.reuse, RZ ;  /* 0x0000001514037210 */ /* 0x0c0fe40007ffe0ff */
[----:B------:R-:W-:-:S03]  /*0540*/  IADD3 R8, P1, PT, R20, R21, RZ ;  /* 0x0000001514087210 */ /* 0x000fc60007f3e0ff */
[----:B------:R-:W2:Y:S01]  /*0550*/  LDC.64 R12, c[0x0][0x380] ;  /* 0x0000e000ff0c7b82 */ /* 0x000ea20000000a00 */
[----:B0-----:R-:W-:-:S04]  /*0560*/  IMAD.WIDE R4, R7, 0x4, R4 ;  /* 0x0000000407047825 */ /* 0x001fc800078e0204 */
[----:B------:R-:W-:Y:S02]  /*0570*/  IMAD.WIDE R6, R17, 0x4, R4 ;  /* 0x0000000411067825 */ /* 0x000fe400078e0204 */
[----:B------:R-:W3:Y:S02]  /*0580*/  LDG.E R4, desc[UR4][R4.64] ;  /* 0x0000000404047981 */ /* 0x000ee4000c1e1900 */
[----:B--2---:R-:W-:Y:S01]  /*0590*/  IMAD.WIDE.U32 R12, R3, 0x4, R12 ;  /* 0x00000004030c7825 */ /* 0x004fe200078e000c */
[----:B------:R-:W-:Y:S02]  /*05a0*/  IADD3.X R3, PT, PT, RZ, RZ, RZ, P1, !PT ;  /* 0x000000ffff037210 */ /* 0x000fe40000ffe4ff */
[----:B-1----:R-:W-:-:S03]  /*05b0*/  LEA R2, P1, R8, UR6, 0x2 ;  /* 0x0000000608027c11 */ /* 0x002fc6000f8210ff */
[----:B------:R-:W3:Y:S01]  /*05c0*/  LDG.E R13, desc[UR4][R12.64] ;  /* 0x000000040c0d7981 */ /* 0x000ee2000c1e1900 */
[----:B------:R-:W-:Y:S01]  /*05d0*/  LEA.HI.X R3, R8, UR7, R3, 0x2, P1 ;  /* 0x0000000708037c11 */ /* 0x000fe200088f1403 */
[C---:B------:R-:W-:Y:S02]  /*05e0*/  IMAD.WIDE R8, R17.reuse, 0x4, R6 ;  /* 0x0000000411087825 */ /* 0x040fe400078e0206 */
[----:B------:R-:W2:Y:S04]  /*05f0*/  LDG.E R6, desc[UR4][R6.64] ;  /* 0x0000000406067981 */ /* 0x000ea8000c1e1900 */
[----:B------:R-:W2:Y:S01]  /*0600*/  LDG.E R15, desc[UR4][R2.64+0x4] ;  /* 0x00000404020f7981 */ /* 0x000ea2000c1e1900 */
[----:B------:R-:W-:-:S03]  /*0610*/  IMAD.WIDE R10, R17, 0x4, R8 ;  /* 0x00000004110a7825 */ /* 0x000fc600078e0208 */
[----:B------:R-:W4:Y:S04]  /*0620*/  LDG.E R22, desc[UR4][R8.64] ;  /* 0x0000000408167981 */ /* 0x000f28000c1e1900 */
[----:B------:R-:W4:Y:S04]  /*0630*/  LDG.E R18, desc[UR4][R2.64+0x8] ;  /* 0x0000080402127981 */ /* 0x000f28000c1e1900 */
[----:B------:R-:W5:Y:S04]  /*0640*/  LDG.E R26, desc[UR4][R2.64+0xc] ;  /* 0x00000c04021a7981 */ /* 0x000f68000c1e1900 */
[----:B------:R-:W5:Y:S01]  /*0650*/  LDG.E R10, desc[UR4][R10.64] ;  /* 0x000000040a0a7981 */ /* 0x000f62000c1e1900 */
[----:B------:R-:W-:Y:S01]  /*0660*/  IADD3 R21, PT, PT, R21, 0x4, RZ ;  /* 0x0000000415157810 */ /* 0x000fe20007ffe0ff */
[----:B---3--:R-:W-:-:S04]  /*0670*/  FFMA R24, R13, R4, R24 ;  /* 0x000000040d187223 */ /* 0x008fc80000000018 */
[----:B--2---:R-:W-:-:S04]  /*0680*/  FFMA R15, R15, R6, R24 ;  /* 0x000000060f0f7223 */ /* 0x004fc80000000018 */
[----:B----4-:R-:W-:-:S04]  /*0690*/  FFMA R15, R18, R22, R15 ;  /* 0x00000016120f7223 */ /* 0x010fc8000000000f */
[----:B-----5:R-:W-:-:S07]  /*06a0*/  FFMA R24, R26, R10, R15 ;  /* 0x0000000a1a187223 */ /* 0x020fce000000000f */
.L_x_3:
[----:B------:R-:W-:Y:S05]  /*06b0*/  @!P0 BRA `(.L_x_0) ;  /* 0x00000000007c8947 */ /* 0x000fea0003800000 */
[----:B------:R-:W-:Y:S01]  /*06c0*/  ISETP.NE.AND P1, PT, R14, 0x1, PT ;  /* 0x000000010e00780c */ /* 0x000fe20003f25270 */
[----:B------:R-:W0:Y:S01]  /*06d0*/  LDC.64 R10, c[0x0][0x380] ;  /* 0x0000e000ff0a7b82 */ /* 0x000e220000000a00 */
[----:B------:R-:W-:-:S04]  /*06e0*/  LOP3.LUT R19, R19, 0x1, RZ, 0xc0, !PT ;  /* 0x0000000113137812 */ /* 0x000fc800078ec0ff */
[----:B------:R-:W-:-:S03]  /*06f0*/  ISETP.NE.U32.AND P0, PT, R19, 0x1, PT ;  /* 0x000000011300780c */ /* 0x000fc60003f05070 */
[----:B------:R-:W1:Y:S04]  /*0700*/  LDC.64 R8, c[0x0][0x388] ;  /* 0x0000e200ff087b82 */ /* 0x000e680000000a00 */
[CC--:B------:R-:W-:Y:S02]  /*0710*/  @P1 IADD3 R13, PT, PT, R20.reuse, R21.reuse, RZ ;  /* 0x00000015140d1210 */ /* 0x0c0fe40007ffe0ff */
[----:B------:R-:W-:Y:S02]  /*0720*/  @P1 IADD3 R12, P2, PT, R20, R21, RZ ;  /* 0x00000015140c1210 */ /* 0x000fe40007f5e0ff */
[----:B------:R-:W2:Y:S02]  /*0730*/  @P1 LDC.64 R2, c[0x0][0x380] ;  /* 0x0000e000ff021b82 */ /* 0x000ea40000000a00 */
[----:B------:R-:W-:-:S06]  /*0740*/  @P1 IADD3.X R14, PT, PT, RZ, RZ, RZ, P2, !PT ;  /* 0x000000ffff0e1210 */ /* 0x000fcc00017fe4ff */
[----:B------:R-:W3:Y:S01]  /*0750*/  LDC.64 R4, c[0x0][0x380] ;  /* 0x0000e000ff047b82 */ /* 0x000ee20000000a00 */
[----:B0-----:R-:W-:-:S04]  /*0760*/  @P1 IMAD.WIDE.U32 R10, R13, 0x4, R10 ;  /* 0x000000040d0a1825 */ /* 0x001fc800078e000a */
[C---:B------:R-:W-:Y:S01]  /*0770*/  @P1 IMAD R13, R21.reuse, R17, R0 ;  /* 0x00000011150d1224 */ /* 0x040fe200078e0200 */
[----:B------:R-:W-:Y:S01]  /*0780*/  @P1 IADD3 R21, PT, PT, R21, 0x2, RZ ;  /* 0x0000000215151810 */ /* 0x000fe20007ffe0ff */
[----:B------:R-:W4:Y:S01]  /*0790*/  @P1 LDG.E R11, desc[UR4][R10.64] ;  /* 0x000000040a0b1981 */ /* 0x000f22000c1e1900 */
[----:B------:R-:W0:Y:S01]  /*07a0*/  LDC.64 R6, c[0x0][0x388] ;  /* 0x0000e200ff067b82 */ /* 0x000e220000000a00 */
[----:B-1----:R-:W-:Y:S01]  /*07b0*/  @P1 IMAD.WIDE R8, R13, 0x4, R8 ;  /* 0x000000040d081825 */ /* 0x002fe200078e0208 */
[----:B------:R-:W-:Y:S02]  /*07c0*/  @!P0 IADD3 R15, PT, PT, R20, R21, RZ ;  /* 0x00000015140f8210 */ /* 0x000fe40007ffe0ff */
[----:B--2---:R-:W-:Y:S01]  /*07d0*/  @P1 LEA R2, P2, R12, R2, 0x2 ;  /* 0x000000020c021211 */ /* 0x004fe200078410ff */
[----:B------:R-:W-:-:S03]  /*07e0*/  @!P0 IMAD R21, R21, R17, R0 ;  /* 0x0000001115158224 */ /* 0x000fc600078e0200 */
[----:B------:R-:W-:Y:S01]  /*07f0*/  @P1 LEA.HI.X R3, R12, R3, R14, 0x2, P2 ;  /* 0x000000030c031211 */ /* 0x000fe200010f140e */
[----:B------:R-:W-:Y:S01]  /*0800*/  @P1 IMAD.WIDE R12, R17, 0x4, R8 ;  /* 0x00000004110c1825 */ /* 0x000fe200078e0208 */
[----:B------:R-:W4:Y:S03]  /*0810*/  @P1 LDG.E R14, desc[UR4][R8.64] ;  /* 0x00000004080e1981 */ /* 0x000f26000c1e1900 */
[----:B---3--:R-:W-:Y:S01]  /*0820*/  @!P0 IMAD.WIDE.U32 R4, R15, 0x4, R4 ;  /* 0x000000040f048825 */ /* 0x008fe200078e0004 */
[----:B------:R-:W2:Y:S04]  /*0830*/  @P1 LDG.E R2, desc[UR4][R2.64+0x4] ;  /* 0x0000040402021981 */ /* 0x000ea8000c1e1900 */
[----:B------:R-:W2:Y:S01]  /*0840*/  @P1 LDG.E R12, desc[UR4][R12.64] ;  /* 0x000000040c0c1981 */ /* 0x000ea2000c1e1900 */
[----:B0-----:R-:W-:-:S03]  /*0850*/  @!P0 IMAD.WIDE R6, R21, 0x4, R6 ;  /* 0x0000000415068825 */ /* 0x001fc600078e0206 */
[----:B------:R-:W3:Y:S04]  /*0860*/  @!P0 LDG.E R5, desc[UR4][R4.64] ;  /* 0x0000000404058981 */ /* 0x000ee8000c1e1900 */
[----:B------:R-:W3:Y:S01]  /*0870*/  @!P0 LDG.E R6, desc[UR4][R6.64] ;  /* 0x0000000406068981 */ /* 0x000ee2000c1e1900 */
[----:B----4-:R-:W-:-:S04]  /*0880*/  @P1 FFMA R11, R11, R14, R24 ;  /* 0x0000000e0b0b1223 */ /* 0x010fc80000000018 */
[----:B--2---:R-:W-:-:S04]  /*0890*/  @P1 FFMA R24, R2, R12, R11 ;  /* 0x0000000c02181223 */ /* 0x004fc8000000000b */
[----:B---3--:R-:W-:-:S07]  /*08a0*/  @!P0 FFMA R24, R5, R6, R24 ;  /* 0x0000000605188223 */ /* 0x008fce0000000018 */
.L_x_0:
[----:B------:R-:W0:Y:S01]  /*08b0*/  LDC.64 R2, c[0x0][0x390] ;  /* 0x0000e400ff027b82 */ /* 0x000e220000000a00 */
[----:B------:R-:W-:-:S04]  /*08c0*/  IMAD R17, R16, R17, R0 ;  /* 0x0000001110117224 */ /* 0x000fc800078e0200 */
[----:B0-----:R-:W-:-:S05]  /*08d0*/  IMAD.WIDE R2, R17, 0x4, R2 ;  /* 0x0000000411027825 */ /* 0x001fca00078e0202 */
[----:B------:R-:W-:Y:S01]  /*08e0*/  STG.E desc[UR4][R2.64], R24 ;  /* 0x0000001802007986 */ /* 0x000fe2000c101904 */
[----:B------:R-:W-:Y:S05]  /*08f0*/  EXIT ;  /* 0x000000000000794d */ /* 0x000fea0003800000 */
.L_x_4:
[----:B------:R-:W-:-:S00]  /*0900*/  BRA `(.L_x_4) ;  /* 0xfffffffc00fc7947 */ /* 0x000fc0000383ffff */
[----:B------:R-:W-:-:S00]  /*0910*/  NOP ;  /* 0x0000000000007918 */ /* 0x000fc00000000000 */
        /* <DEDUP_REMOVED lines=14> */
.L_x_5:


//--------------------- .nv.shared.reserved.0     --------------------------
	.section	.nv.shared.reserved.0,"aw",@nobits
	.weak		__nv_reservedSMEM_offset_0_alias
	.size		__nv_reservedSMEM_offset_0_alias, 0, 64
	.other		__nv_reservedSMEM_offset_0_alias,@"STO_CUDA_RESERVED_SHARED STV_DEFAULT"
__nv_reservedSMEM_offset_0_alias:
	.zero		0
	.zero		64


//--------------------- .nv.constant0._Z15matrixMulKernelPfS_S_iii --------------------------
	.section	.nv.constant0._Z15matrixMulKernelPfS_S_iii,"a",@progbits
	.sectionflags	@""
	.align	4
.nv.constant0._Z15matrixMulKernelPfS_S_iii:
	.zero		932


//--------------------- SYMBOLS --------------------------

	.type		.nv.reservedSmem.offset0,@object
	.size		.nv.reservedSmem.offset0,0x4
